//
// Generated by NVIDIA NVVM Compiler
//
// Compiler Build ID: CL-36424714
// Cuda compilation tools, release 13.0, V13.0.88
// Based on NVVM 20.0.0
//

.version 9.0
.target sm_100
.address_size 64

	// .globl	_Z20initializeElementsToiPii

.visible .entry _Z20initializeElementsToiPii(
	.param .u32 _Z20initializeElementsToiPii_param_0,
	.param .u64 .ptr .align 1 _Z20initializeElementsToiPii_param_1,
	.param .u32 _Z20initializeElementsToiPii_param_2
)
{
	.reg .pred 	%p<2>;
	.reg .b32 	%r<7>;
	.reg .b64 	%rd<5>;

	ld.param.u32 	%r2, [_Z20initializeElementsToiPii_param_0];
	ld.param.u64 	%rd1, [_Z20initializeElementsToiPii_param_1];
	ld.param.u32 	%r3, [_Z20initializeElementsToiPii_param_2];
	mov.u32 	%r4, %tid.x;
	mov.u32 	%r5, %ctaid.x;
	mov.u32 	%r6, %ntid.x;
	mad.lo.s32 	%r1, %r5, %r6, %r4;
	setp.ge.s32 	%p1, %r1, %r3;
	@%p1 bra 	$L__BB0_2;
	cvta.to.global.u64 	%rd2, %rd1;
	mul.wide.s32 	%rd3, %r1, 4;
	add.s64 	%rd4, %rd2, %rd3;
	st.global.u32 	[%rd4], %r2;
$L__BB0_2:
	ret;

}


// ===== COMPILED SASS (sm_100) =====

	.target	sm_100

	.elftype	@"ET_EXEC"


//--------------------- .note.nv.tkinfo           --------------------------
	.section	.note.nv.tkinfo,"",@"SHT_NOTE"
	.sectionflags	@"SHF_NOTE_NV_TKINFO"
	.tkinfo
        /*0018*/ 	.word	0x00000002
        /*0030*/ 	.string	""
        /*0030*/ 	.string	"ptxas"
        /*0030*/ 	.string	"Cuda compilation tools, release 13.0, V13.0.88"
        /*0030*/ 	.string	"Build cuda_13.0.r13.0/compiler.36424714_0"
        /*0030*/ 	.string	"-arch sm_100 -m 64 "



//--------------------- .note.nv.cuinfo           --------------------------
	.section	.note.nv.cuinfo,"",@"SHT_NOTE"
	.sectionflags	@"SHF_NOTE_NV_CUINFO"
        /*0018*/ 	.short	0x0002
        /*001a*/ 	.short	0x0064
        /*001c*/ 	.short	0x0082
	.zero		2


//--------------------- .nv.info                  --------------------------
	.section	.nv.info,"",@"SHT_CUDA_INFO"
	.align	4


	//----- nvinfo : EIATTR_REGCOUNT
	.align		4
        /*0000*/ 	.byte	0x04, 0x2f
        /*0002*/ 	.short	(.L_1 - .L_0)
	.align		4
.L_0:
        /*0004*/ 	.word	index@(_Z20initializeElementsToiPii)
        /*0008*/ 	.word	0x0000000a


	//----- nvinfo : EIATTR_FRAME_SIZE
	.align		4
.L_1:
        /*000c*/ 	.byte	0x04, 0x11
        /*000e*/ 	.short	(.L_3 - .L_2)
	.align		4
.L_2:
        /*0010*/ 	.word	index@(_Z20initializeElementsToiPii)
        /*0014*/ 	.word	0x00000000


	//----- nvinfo : EIATTR_MIN_STACK_SIZE
	.align		4
.L_3:
        /*0018*/ 	.byte	0x04, 0x12
        /*001a*/ 	.short	(.L_5 - .L_4)
	.align		4
.L_4:
        /*001c*/ 	.word	index@(_Z20initializeElementsToiPii)
        /*0020*/ 	.word	0x00000000
.L_5:


//--------------------- .nv.compat                --------------------------
	.section	.nv.compat,"",@"SHT_CUDA_COMPAT_INFO"
	.align	4
        /*0000*/ 	.byte	0x02, 0x09, 0x00, 0x00, 0x02, 0x02, 0x01, 0x00, 0x02, 0x05, 0x05, 0x00, 0x03, 0x07, 0x01, 0x01
        /*0010*/ 	.byte	0x02, 0x03, 0x00, 0x00, 0x02, 0x06, 0x01, 0x00, 0x04, 0x0b, 0x08, 0x00, 0x09, 0x00, 0x00, 0x00
        /*0020*/ 	.byte	0x00, 0x00, 0x00, 0x00


//--------------------- .nv.info._Z20initializeElementsToiPii --------------------------
	.section	.nv.info._Z20initializeElementsToiPii,"",@"SHT_CUDA_INFO"
	.sectionflags	@""
	.align	4


	//----- nvinfo : EIATTR_CUDA_API_VERSION
	.align		4
        /*0000*/ 	.byte	0x04, 0x37
        /*0002*/ 	.short	(.L_7 - .L_6)
.L_6:
        /*0004*/ 	.word	0x00000082


	//----- nvinfo : EIATTR_KPARAM_INFO
	.align		4
.L_7:
        /*0008*/ 	.byte	0x04, 0x17
        /*000a*/ 	.short	(.L_9 - .L_8)
.L_8:
        /*000c*/ 	.word	0x00000000
        /*0010*/ 	.short	0x0002
        /*0012*/ 	.short	0x0010
        /*0014*/ 	.byte	0x00, 0xf0, 0x11, 0x00


	//----- nvinfo : EIATTR_KPARAM_INFO
	.align		4
.L_9:
        /*0018*/ 	.byte	0x04, 0x17
        /*001a*/ 	.short	(.L_11 - .L_10)
.L_10:
        /*001c*/ 	.word	0x00000000
        /*0020*/ 	.short	0x0001
        /*0022*/ 	.short	0x0008
        /*0024*/ 	.byte	0x00, 0xf5, 0x21, 0x00


	//----- nvinfo : EIATTR_KPARAM_INFO
	.align		4
.L_11:
        /*0028*/ 	.byte	0x04, 0x17
        /*002a*/ 	.short	(.L_13 - .L_12)
.L_12:
        /*002c*/ 	.word	0x00000000
        /*0030*/ 	.short	0x0000
        /*0032*/ 	.short	0x0000
        /*0034*/ 	.byte	0x00, 0xf0, 0x11, 0x00


	//----- nvinfo : EIATTR_SPARSE_MMA_MASK
	.align		4
.L_13:
        /*0038*/ 	.byte	0x03, 0x50
        /*003a*/ 	.short	0x0000


	//----- nvinfo : EIATTR_MAXREG_COUNT
	.align		4
        /*003c*/ 	.byte	0x03, 0x1b
        /*003e*/ 	.short	0x00ff


	//----- nvinfo : EIATTR_MERCURY_ISA_VERSION
	.align		4
        /*0040*/ 	.byte	0x03, 0x5f
        /*0042*/ 	.short	0x0101


	//----- nvinfo : EIATTR_VRC_CTA_INIT_COUNT
	.align		4
        /*0044*/ 	.byte	0x02, 0x4a
	.zero		1
	.zero		1


	//----- nvinfo : EIATTR_EXIT_INSTR_OFFSETS
	.align		4
        /*0048*/ 	.byte	0x04, 0x1c
        /*004a*/ 	.short	(.L_15 - .L_14)


	//   ....[0]....
.L_14:
        /*004c*/ 	.word	0x00000070


	//   ....[1]....
        /*0050*/ 	.word	0x000000d0


	//----- nvinfo : EIATTR_CBANK_PARAM_SIZE
	.align		4
.L_15:
        /*0054*/ 	.byte	0x03, 0x19
        /*0056*/ 	.short	0x0014


	//----- nvinfo : EIATTR_PARAM_CBANK
	.align		4
        /*0058*/ 	.byte	0x04, 0x0a
        /*005a*/ 	.short	(.L_17 - .L_16)
	.align		4
.L_16:
        /*005c*/ 	.word	index@(.nv.constant0._Z20initializeElementsToiPii)
        /*0060*/ 	.short	0x0380
        /*0062*/ 	.short	0x0014


	//----- nvinfo : EIATTR_SW_WAR
	.align		4
.L_17:
        /*0064*/ 	.byte	0x04, 0x36
        /*0066*/ 	.short	(.L_19 - .L_18)
.L_18:
        /*0068*/ 	.word	0x00000008
.L_19:


//--------------------- .nv.callgraph             --------------------------
	.section	.nv.callgraph,"",@"SHT_CUDA_CALLGRAPH"
	.align	4
	.sectionentsize	8
	.align		4
        /*0000*/ 	.word	0x00000000
	.align		4
        /*0004*/ 	.word	0xffffffff
	.align		4
        /*0008*/ 	.word	0x00000000
	.align		4
        /*000c*/ 	.word	0xfffffffe
	.align		4
        /*0010*/ 	.word	0x00000000
	.align		4
        /*0014*/ 	.word	0xfffffffd
	.align		4
        /*0018*/ 	.word	0x00000000
	.align		4
        /*001c*/ 	.word	0xfffffffc


//--------------------- .text._Z20initializeElementsToiPii --------------------------
	.section	.text._Z20initializeElementsToiPii,"ax",@progbits
	.align	128
        .global         _Z20initializeElementsToiPii
        .type           _Z20initializeElementsToiPii,@function
        .size           _Z20initializeElementsToiPii,(.L_x_1 - _Z20initializeElementsToiPii)
        .other          _Z20initializeElementsToiPii,@"STO_CUDA_ENTRY STV_DEFAULT"
_Z20initializeElementsToiPii:
.text._Z20initializeElementsToiPii:
[----:B------:R-:W-:Y:S01]  /*0000*/  LDC R1, c[0x0][0x37c] ;  /* 0x0000df00ff017b82 */ /* 0x000fe20000000800 */
[----:B------:R-:W0:Y:S07]  /*0010*/  S2R R5, SR_TID.X ;  /* 0x0000000000057919 */ /* 0x000e2e0000002100 */
[----:B------:R-:W0:Y:S01]  /*0020*/  S2UR UR4, SR_CTAID.X ;  /* 0x00000000000479c3 */ /* 0x000e220000002500 */
[----:B------:R-:W1:Y:S07]  /*0030*/  LDCU UR5, c[0x0][0x390] ;  /* 0x00007200ff0577ac */ /* 0x000e6e0008000800 */
[----:B------:R-:W0:Y:S02]  /*0040*/  LDC R0, c[0x0][0x360] ;  /* 0x0000d800ff007b82 */ /* 0x000e240000000800 */
[----:B0-----:R-:W-:-:S05]  /*0050*/  IMAD R5, R0, UR4, R5 ;  /* 0x0000000400057c24 */ /* 0x001fca000f8e0205 */
[----:B-1----:R-:W-:-:S13]  /*0060*/  ISETP.GE.AND P0, PT, R5, UR5, PT ;  /* 0x0000000505007c0c */ /* 0x002fda000bf06270 */
[----:B------:R-:W-:Y:S05]  /*0070*/  @P0 EXIT ;  /* 0x000000000000094d */ /* 0x000fea0003800000 */
[----:B------:R-:W0:Y:S01]  /*0080*/  LDC.64 R2, c[0x0][0x388] ;  /* 0x0000e200ff027b82 */ /* 0x000e220000000a00 */
[----:B------:R-:W1:Y:S07]  /*0090*/  LDCU.64 UR4, c[0x0][0x358] ;  /* 0x00006b00ff0477ac */ /* 0x000e6e0008000a00 */
[----:B------:R-:W1:Y:S01]  /*00a0*/  LDC R7, c[0x0][0x380] ;  /* 0x0000e000ff077b82 */ /* 0x000e620000000800 */
[----:B0-----:R-:W-:-:S05]  /*00b0*/  IMAD.WIDE R2, R5, 0x4, R2 ;  /* 0x0000000405027825 */ /* 0x001fca00078e0202 */
[----:B-1----:R-:W-:Y:S01]  /*00c0*/  STG.E desc[UR4][R2.64], R7 ;  /* 0x0000000702007986 */ /* 0x002fe2000c101904 */
[----:B------:R-:W-:Y:S05]  /*00d0*/  EXIT ;  /* 0x000000000000794d */ /* 0x000fea0003800000 */
.L_x_0:
[----:B------:R-:W-:-:S00]  /*00e0*/  BRA `(.L_x_0) ;  /* 0xfffffffc00fc7947 */ /* 0x000fc0000383ffff */
[----:B------:R-:W-:-:S00]  /*00f0*/  NOP ;  /* 0x0000000000007918 */ /* 0x000fc00000000000 */
        /* <DEDUP_REMOVED lines=8> */
.L_x_1:


//--------------------- .nv.shared.reserved.0     --------------------------
	.section	.nv.shared.reserved.0,"aw",@nobits
	.weak		__nv_reservedSMEM_offset_0_alias
	.size		__nv_reservedSMEM_offset_0_alias, 0, 64
	.other		__nv_reservedSMEM_offset_0_alias,@"STO_CUDA_RESERVED_SHARED STV_DEFAULT"
__nv_reservedSMEM_offset_0_alias:
	.zero		0
	.zero		64


//--------------------- .nv.constant0._Z20initializeElementsToiPii --------------------------
	.section	.nv.constant0._Z20initializeElementsToiPii,"a",@progbits
	.sectionflags	@""
	.align	4
.nv.constant0._Z20initializeElementsToiPii:
	.zero		916


//--------------------- SYMBOLS --------------------------

	.type		.nv.reservedSmem.offset0,@object
	.size		.nv.reservedSmem.offset0,0x4
